//
// Generated by NVIDIA NVVM Compiler
//
// Compiler Build ID: CL-36424714
// Cuda compilation tools, release 13.0, V13.0.88
// Based on NVVM 20.0.0
//

.version 9.0
.target sm_100
.address_size 64

	// .globl	_Z3zipPKiS0_Pim

.visible .entry _Z3zipPKiS0_Pim(
	.param .u64 .ptr .align 1 _Z3zipPKiS0_Pim_param_0,
	.param .u64 .ptr .align 1 _Z3zipPKiS0_Pim_param_1,
	.param .u64 .ptr .align 1 _Z3zipPKiS0_Pim_param_2,
	.param .u64 _Z3zipPKiS0_Pim_param_3
)
{
	.reg .pred 	%p<2>;
	.reg .b32 	%r<8>;
	.reg .b64 	%rd<13>;

	ld.param.u64 	%rd2, [_Z3zipPKiS0_Pim_param_0];
	ld.param.u64 	%rd3, [_Z3zipPKiS0_Pim_param_1];
	ld.param.u64 	%rd4, [_Z3zipPKiS0_Pim_param_2];
	ld.param.u64 	%rd5, [_Z3zipPKiS0_Pim_param_3];
	mov.u32 	%r1, %ctaid.x;
	mov.u32 	%r2, %ntid.x;
	mov.u32 	%r3, %tid.x;
	mad.lo.s32 	%r4, %r1, %r2, %r3;
	cvt.u64.u32 	%rd1, %r4;
	setp.le.u64 	%p1, %rd5, %rd1;
	@%p1 bra 	$L__BB0_2;
	cvta.to.global.u64 	%rd6, %rd2;
	cvta.to.global.u64 	%rd7, %rd3;
	cvta.to.global.u64 	%rd8, %rd4;
	shl.b64 	%rd9, %rd1, 2;
	add.s64 	%rd10, %rd6, %rd9;
	ld.global.u32 	%r5, [%rd10];
	add.s64 	%rd11, %rd7, %rd9;
	ld.global.u32 	%r6, [%rd11];
	add.s32 	%r7, %r6, %r5;
	add.s64 	%rd12, %rd8, %rd9;
	st.global.u32 	[%rd12], %r7;
$L__BB0_2:
	ret;

}


// ===== COMPILED SASS (sm_100) =====

	.target	sm_100

	.elftype	@"ET_EXEC"


//--------------------- .note.nv.tkinfo           --------------------------
	.section	.note.nv.tkinfo,"",@"SHT_NOTE"
	.sectionflags	@"SHF_NOTE_NV_TKINFO"
	.tkinfo
        /*0018*/ 	.word	0x00000002
        /*0030*/ 	.string	""
        /*0030*/ 	.string	"ptxas"
        /*0030*/ 	.string	"Cuda compilation tools, release 13.0, V13.0.88"
        /*0030*/ 	.string	"Build cuda_13.0.r13.0/compiler.36424714_0"
        /*0030*/ 	.string	"-arch sm_100 -m 64 "



//--------------------- .note.nv.cuinfo           --------------------------
	.section	.note.nv.cuinfo,"",@"SHT_NOTE"
	.sectionflags	@"SHF_NOTE_NV_CUINFO"
        /*0018*/ 	.short	0x0002
        /*001a*/ 	.short	0x0064
        /*001c*/ 	.short	0x0082
	.zero		2


//--------------------- .nv.info                  --------------------------
	.section	.nv.info,"",@"SHT_CUDA_INFO"
	.align	4


	//----- nvinfo : EIATTR_REGCOUNT
	.align		4
        /*0000*/ 	.byte	0x04, 0x2f
        /*0002*/ 	.short	(.L_1 - .L_0)
	.align		4
.L_0:
        /*0004*/ 	.word	index@(_Z3zipPKiS0_Pim)
        /*0008*/ 	.word	0x0000000c


	//----- nvinfo : EIATTR_FRAME_SIZE
	.align		4
.L_1:
        /*000c*/ 	.byte	0x04, 0x11
        /*000e*/ 	.short	(.L_3 - .L_2)
	.align		4
.L_2:
        /*0010*/ 	.word	index@(_Z3zipPKiS0_Pim)
        /*0014*/ 	.word	0x00000000


	//----- nvinfo : EIATTR_MIN_STACK_SIZE
	.align		4
.L_3:
        /*0018*/ 	.byte	0x04, 0x12
        /*001a*/ 	.short	(.L_5 - .L_4)
	.align		4
.L_4:
        /*001c*/ 	.word	index@(_Z3zipPKiS0_Pim)
        /*0020*/ 	.word	0x00000000
.L_5:


//--------------------- .nv.compat                --------------------------
	.section	.nv.compat,"",@"SHT_CUDA_COMPAT_INFO"
	.align	4
        /*0000*/ 	.byte	0x02, 0x09, 0x00, 0x00, 0x02, 0x02, 0x01, 0x00, 0x02, 0x05, 0x05, 0x00, 0x03, 0x07, 0x01, 0x01
        /*0010*/ 	.byte	0x02, 0x03, 0x00, 0x00, 0x02, 0x06, 0x01, 0x00, 0x04, 0x0b, 0x08, 0x00, 0x09, 0x00, 0x00, 0x00
        /*0020*/ 	.byte	0x00, 0x00, 0x00, 0x00


//--------------------- .nv.info._Z3zipPKiS0_Pim  --------------------------
	.section	.nv.info._Z3zipPKiS0_Pim,"",@"SHT_CUDA_INFO"
	.sectionflags	@""
	.align	4


	//----- nvinfo : EIATTR_CUDA_API_VERSION
	.align		4
        /*0000*/ 	.byte	0x04, 0x37
        /*0002*/ 	.short	(.L_7 - .L_6)
.L_6:
        /*0004*/ 	.word	0x00000082


	//----- nvinfo : EIATTR_KPARAM_INFO
	.align		4
.L_7:
        /*0008*/ 	.byte	0x04, 0x17
        /*000a*/ 	.short	(.L_9 - .L_8)
.L_8:
        /*000c*/ 	.word	0x00000000
        /*0010*/ 	.short	0x0003
        /*0012*/ 	.short	0x0018
        /*0014*/ 	.byte	0x00, 0xf0, 0x21, 0x00


	//----- nvinfo : EIATTR_KPARAM_INFO
	.align		4
.L_9:
        /*0018*/ 	.byte	0x04, 0x17
        /*001a*/ 	.short	(.L_11 - .L_10)
.L_10:
        /*001c*/ 	.word	0x00000000
        /*0020*/ 	.short	0x0002
        /*0022*/ 	.short	0x0010
        /*0024*/ 	.byte	0x00, 0xf5, 0x21, 0x00


	//----- nvinfo : EIATTR_KPARAM_INFO
	.align		4
.L_11:
        /*0028*/ 	.byte	0x04, 0x17
        /*002a*/ 	.short	(.L_13 - .L_12)
.L_12:
        /*002c*/ 	.word	0x00000000
        /*0030*/ 	.short	0x0001
        /*0032*/ 	.short	0x0008
        /*0034*/ 	.byte	0x00, 0xf5, 0x21, 0x00


	//----- nvinfo : EIATTR_KPARAM_INFO
	.align		4
.L_13:
        /*0038*/ 	.byte	0x04, 0x17
        /*003a*/ 	.short	(.L_15 - .L_14)
.L_14:
        /*003c*/ 	.word	0x00000000
        /*0040*/ 	.short	0x0000
        /*0042*/ 	.short	0x0000
        /*0044*/ 	.byte	0x00, 0xf5, 0x21, 0x00


	//----- nvinfo : EIATTR_SPARSE_MMA_MASK
	.align		4
.L_15:
        /*0048*/ 	.byte	0x03, 0x50
        /*004a*/ 	.short	0x0000


	//----- nvinfo : EIATTR_MAXREG_COUNT
	.align		4
        /*004c*/ 	.byte	0x03, 0x1b
        /*004e*/ 	.short	0x00ff


	//----- nvinfo : EIATTR_MERCURY_ISA_VERSION
	.align		4
        /*0050*/ 	.byte	0x03, 0x5f
        /*0052*/ 	.short	0x0101


	//----- nvinfo : EIATTR_VRC_CTA_INIT_COUNT
	.align		4
        /*0054*/ 	.byte	0x02, 0x4a
	.zero		1
	.zero		1


	//----- nvinfo : EIATTR_EXIT_INSTR_OFFSETS
	.align		4
        /*0058*/ 	.byte	0x04, 0x1c
        /*005a*/ 	.short	(.L_17 - .L_16)


	//   ....[0]....
.L_16:
        /*005c*/ 	.word	0x00000080


	//   ....[1]....
        /*0060*/ 	.word	0x00000180


	//----- nvinfo : EIATTR_CBANK_PARAM_SIZE
	.align		4
.L_17:
        /*0064*/ 	.byte	0x03, 0x19
        /*0066*/ 	.short	0x0020


	//----- nvinfo : EIATTR_PARAM_CBANK
	.align		4
        /*0068*/ 	.byte	0x04, 0x0a
        /*006a*/ 	.short	(.L_19 - .L_18)
	.align		4
.L_18:
        /*006c*/ 	.word	index@(.nv.constant0._Z3zipPKiS0_Pim)
        /*0070*/ 	.short	0x0380
        /*0072*/ 	.short	0x0020


	//----- nvinfo : EIATTR_SW_WAR
	.align		4
.L_19:
        /*0074*/ 	.byte	0x04, 0x36
        /*0076*/ 	.short	(.L_21 - .L_20)
.L_20:
        /*0078*/ 	.word	0x00000008
.L_21:


//--------------------- .nv.callgraph             --------------------------
	.section	.nv.callgraph,"",@"SHT_CUDA_CALLGRAPH"
	.align	4
	.sectionentsize	8
	.align		4
        /*0000*/ 	.word	0x00000000
	.align		4
        /*0004*/ 	.word	0xffffffff
	.align		4
        /*0008*/ 	.word	0x00000000
	.align		4
        /*000c*/ 	.word	0xfffffffe
	.align		4
        /*0010*/ 	.word	0x00000000
	.align		4
        /*0014*/ 	.word	0xfffffffd
	.align		4
        /*0018*/ 	.word	0x00000000
	.align		4
        /*001c*/ 	.word	0xfffffffc


//--------------------- .text._Z3zipPKiS0_Pim     --------------------------
	.section	.text._Z3zipPKiS0_Pim,"ax",@progbits
	.align	128
        .global         _Z3zipPKiS0_Pim
        .type           _Z3zipPKiS0_Pim,@function
        .size           _Z3zipPKiS0_Pim,(.L_x_1 - _Z3zipPKiS0_Pim)
        .other          _Z3zipPKiS0_Pim,@"STO_CUDA_ENTRY STV_DEFAULT"
_Z3zipPKiS0_Pim:
.text._Z3zipPKiS0_Pim:
[----:B------:R-:W-:Y:S01]  /*0000*/  LDC R1, c[0x0][0x37c] ;  /* 0x0000df00ff017b82 */ /* 0x000fe20000000800 */
[----:B------:R-:W0:Y:S07]  /*0010*/  S2R R3, SR_TID.X ;  /* 0x0000000000037919 */ /* 0x000e2e0000002100 */
[----:B------:R-:W0:Y:S01]  /*0020*/  S2UR UR4, SR_CTAID.X ;  /* 0x00000000000479c3 */ /* 0x000e220000002500 */
[----:B------:R-:W1:Y:S07]  /*0030*/  LDCU.64 UR6, c[0x0][0x398] ;  /* 0x00007300ff0677ac */ /* 0x000e6e0008000a00 */
[----:B------:R-:W0:Y:S02]  /*0040*/  LDC R0, c[0x0][0x360] ;  /* 0x0000d800ff007b82 */ /* 0x000e240000000800 */
[----:B0-----:R-:W-:-:S05]  /*0050*/  IMAD R0, R0, UR4, R3 ;  /* 0x0000000400007c24 */ /* 0x001fca000f8e0203 */
[----:B-1----:R-:W-:-:S04]  /*0060*/  ISETP.GE.U32.AND P0, PT, R0, UR6, PT ;  /* 0x0000000600007c0c */ /* 0x002fc8000bf06070 */
[----:B------:R-:W-:-:S13]  /*0070*/  ISETP.GE.U32.AND.EX P0, PT, RZ, UR7, PT, P0 ;  /* 0x00000007ff007c0c */ /* 0x000fda000bf06100 */
[----:B------:R-:W-:Y:S05]  /*0080*/  @P0 EXIT ;  /* 0x000000000000094d */ /* 0x000fea0003800000 */
[----:B------:R-:W0:Y:S01]  /*0090*/  LDCU.128 UR8, c[0x0][0x380] ;  /* 0x00007000ff0877ac */ /* 0x000e220008000c00 */
[----:B------:R-:W-:Y:S01]  /*00a0*/  IMAD.SHL.U32 R6, R0, 0x4, RZ ;  /* 0x0000000400067824 */ /* 0x000fe200078e00ff */
[----:B------:R-:W-:Y:S01]  /*00b0*/  SHF.R.U32.HI R0, RZ, 0x1e, R0 ;  /* 0x0000001eff007819 */ /* 0x000fe20000011600 */
[----:B------:R-:W1:Y:S01]  /*00c0*/  LDCU.64 UR4, c[0x0][0x358] ;  /* 0x00006b00ff0477ac */ /* 0x000e620008000a00 */
[----:B------:R-:W2:Y:S02]  /*00d0*/  LDCU.64 UR6, c[0x0][0x390] ;  /* 0x00007200ff0677ac */ /* 0x000ea40008000a00 */
[C---:B0-----:R-:W-:Y:S02]  /*00e0*/  IADD3 R4, P1, PT, R6.reuse, UR10, RZ ;  /* 0x0000000a06047c10 */ /* 0x041fe4000ff3e0ff */
[----:B------:R-:W-:Y:S02]  /*00f0*/  IADD3 R2, P0, PT, R6, UR8, RZ ;  /* 0x0000000806027c10 */ /* 0x000fe4000ff1e0ff */
[----:B------:R-:W-:-:S02]  /*0100*/  IADD3.X R5, PT, PT, R0, UR11, RZ, P1, !PT ;  /* 0x0000000b00057c10 */ /* 0x000fc40008ffe4ff */
[----:B------:R-:W-:-:S04]  /*0110*/  IADD3.X R3, PT, PT, R0, UR9, RZ, P0, !PT ;  /* 0x0000000900037c10 */ /* 0x000fc800087fe4ff */
[----:B-1----:R-:W3:Y:S04]  /*0120*/  LDG.E R5, desc[UR4][R4.64] ;  /* 0x0000000404057981 */ /* 0x002ee8000c1e1900 */
[----:B------:R-:W3:Y:S01]  /*0130*/  LDG.E R2, desc[UR4][R2.64] ;  /* 0x0000000402027981 */ /* 0x000ee2000c1e1900 */
[----:B--2---:R-:W-:-:S04]  /*0140*/  IADD3 R6, P0, PT, R6, UR6, RZ ;  /* 0x0000000606067c10 */ /* 0x004fc8000ff1e0ff */
[----:B------:R-:W-:Y:S01]  /*0150*/  IADD3.X R7, PT, PT, R0, UR7, RZ, P0, !PT ;  /* 0x0000000700077c10 */ /* 0x000fe200087fe4ff */
[----:B---3--:R-:W-:-:S05]  /*0160*/  IMAD.IADD R9, R2, 0x1, R5 ;  /* 0x0000000102097824 */ /* 0x008fca00078e0205 */
[----:B------:R-:W-:Y:S01]  /*0170*/  STG.E desc[UR4][R6.64], R9 ;  /* 0x0000000906007986 */ /* 0x000fe2000c101904 */
[----:B------:R-:W-:Y:S05]  /*0180*/  EXIT ;  /* 0x000000000000794d */ /* 0x000fea0003800000 */
.L_x_0:
[----:B------:R-:W-:-:S00]  /*0190*/  BRA `(.L_x_0) ;  /* 0xfffffffc00fc7947 */ /* 0x000fc0000383ffff */
[----:B------:R-:W-:-:S00]  /*01a0*/  NOP ;  /* 0x0000000000007918 */ /* 0x000fc00000000000 */
        /* <DEDUP_REMOVED lines=13> */
.L_x_1:


//--------------------- .nv.shared.reserved.0     --------------------------
	.section	.nv.shared.reserved.0,"aw",@nobits
	.weak		__nv_reservedSMEM_offset_0_alias
	.size		__nv_reservedSMEM_offset_0_alias, 0, 64
	.other		__nv_reservedSMEM_offset_0_alias,@"STO_CUDA_RESERVED_SHARED STV_DEFAULT"
__nv_reservedSMEM_offset_0_alias:
	.zero		0
	.zero		64


//--------------------- .nv.constant0._Z3zipPKiS0_Pim --------------------------
	.section	.nv.constant0._Z3zipPKiS0_Pim,"a",@progbits
	.sectionflags	@""
	.align	4
.nv.constant0._Z3zipPKiS0_Pim:
	.zero		928


//--------------------- SYMBOLS --------------------------

	.type		.nv.reservedSmem.offset0,@object
	.size		.nv.reservedSmem.offset0,0x4
